	.headerflags	@"EF_CUDA_TEXMODE_UNIFIED EF_CUDA_64BIT_ADDRESS EF_CUDA_ACCELERATORS EF_CUDA_SM90 EF_CUDA_VIRTUAL_SM(EF_CUDA_SM90)"
	.elftype	@"ET_EXEC"


//--------------------- .nv.info                  --------------------------
	.section	.nv.info,"",@"SHT_CUDA_INFO"
	.align	4


	//----- nvinfo : EIATTR_REGCOUNT
	.align		4
        /*0000*/ 	.byte	0x04, 0x2f
        /*0002*/ 	.short	(.L_1 - .L_0)
	.align		4
.L_0:
        /*0004*/ 	.word	index@(triton_poi_fused_convolution_relu_1)
        /*0008*/ 	.word	0x0000000c


	//----- nvinfo : EIATTR_MIN_STACK_SIZE
	.align		4
.L_1:
        /*000c*/ 	.byte	0x04, 0x12
        /*000e*/ 	.short	(.L_3 - .L_2)
	.align		4
.L_2:
        /*0010*/ 	.word	index@(triton_poi_fused_convolution_relu_1)
        /*0014*/ 	.word	0x00000000


	//----- nvinfo : EIATTR_FRAME_SIZE
	.align		4
.L_3:
        /*0018*/ 	.byte	0x04, 0x11
        /*001a*/ 	.short	(.L_5 - .L_4)
	.align		4
.L_4:
        /*001c*/ 	.word	index@(triton_poi_fused_convolution_relu_1)
        /*0020*/ 	.word	0x00000000


	//----- nvinfo : EIATTR_MIN_STACK_SIZE
	.align		4
.L_5:
        /*0024*/ 	.byte	0x04, 0x12
        /*0026*/ 	.short	(.L_7 - .L_6)
	.align		4
.L_6:
        /*0028*/ 	.word	index@(triton_poi_fused_convolution_relu_1)
        /*002c*/ 	.word	0x00000000
.L_7:


//--------------------- .nv.info.triton_poi_fused_convolution_relu_1 --------------------------
	.section	.nv.info.triton_poi_fused_convolution_relu_1,"",@"SHT_CUDA_INFO"
	.sectionflags	@""
	.align	4


	//----- nvinfo : EIATTR_CUDA_API_VERSION
	.align		4
        /*0000*/ 	.byte	0x04, 0x37
        /*0002*/ 	.short	(.L_9 - .L_8)
.L_8:
        /*0004*/ 	.word	0x0000007c


	//----- nvinfo : EIATTR_KPARAM_INFO
	.align		4
.L_9:
        /*0008*/ 	.byte	0x04, 0x17
        /*000a*/ 	.short	(.L_11 - .L_10)
.L_10:
        /*000c*/ 	.word	0x00000000
        /*0010*/ 	.short	0x0002
        /*0012*/ 	.short	0x0010
        /*0014*/ 	.byte	0x00, 0xf0, 0x11, 0x00


	//----- nvinfo : EIATTR_KPARAM_INFO
	.align		4
.L_11:
        /*0018*/ 	.byte	0x04, 0x17
        /*001a*/ 	.short	(.L_13 - .L_12)
.L_12:
        /*001c*/ 	.word	0x00000000
        /*0020*/ 	.short	0x0001
        /*0022*/ 	.short	0x0008
        /*0024*/ 	.byte	0x00, 0xf4, 0x21, 0x00


	//----- nvinfo : EIATTR_KPARAM_INFO
	.align		4
.L_13:
        /*0028*/ 	.byte	0x04, 0x17
        /*002a*/ 	.short	(.L_15 - .L_14)
.L_14:
        /*002c*/ 	.word	0x00000000
        /*0030*/ 	.short	0x0000
        /*0032*/ 	.short	0x0000
        /*0034*/ 	.byte	0x00, 0xf4, 0x21, 0x00


	//----- nvinfo : EIATTR_SPARSE_MMA_MASK
	.align		4
.L_15:
        /*0038*/ 	.byte	0x03, 0x50
        /*003a*/ 	.short	0x0000


	//----- nvinfo : EIATTR_MAXREG_COUNT
	.align		4
        /*003c*/ 	.byte	0x03, 0x1b
        /*003e*/ 	.short	0x00ff


	//----- nvinfo : EIATTR_EXIT_INSTR_OFFSETS
	.align		4
        /*0040*/ 	.byte	0x04, 0x1c
        /*0042*/ 	.short	(.L_17 - .L_16)


	//   ....[0]....
.L_16:
        /*0044*/ 	.word	0x000001b0


	//----- nvinfo : EIATTR_REQNTID
	.align		4
.L_17:
        /*0048*/ 	.byte	0x04, 0x10
        /*004a*/ 	.short	(.L_19 - .L_18)
.L_18:
        /*004c*/ 	.word	0x00000100
        /*0050*/ 	.word	0x00000001
        /*0054*/ 	.word	0x00000001


	//----- nvinfo : EIATTR_CBANK_PARAM_SIZE
	.align		4
.L_19:
        /*0058*/ 	.byte	0x03, 0x19
        /*005a*/ 	.short	0x0014


	//----- nvinfo : EIATTR_PARAM_CBANK
	.align		4
        /*005c*/ 	.byte	0x04, 0x0a
        /*005e*/ 	.short	(.L_21 - .L_20)
	.align		4
.L_20:
        /*0060*/ 	.word	index@(.nv.constant0.triton_poi_fused_convolution_relu_1)
        /*0064*/ 	.short	0x0210
        /*0066*/ 	.short	0x0014


	//----- nvinfo : EIATTR_SW_WAR
	.align		4
.L_21:
        /*0068*/ 	.byte	0x04, 0x36
        /*006a*/ 	.short	(.L_23 - .L_22)
.L_22:
        /*006c*/ 	.word	0x00000008
.L_23:


//--------------------- .nv.callgraph             --------------------------
	.section	.nv.callgraph,"",@"SHT_CUDA_CALLGRAPH"
	.align	4
	.sectionentsize	8
	.align		4
        /*0000*/ 	.word	0x00000000
	.align		4
        /*0004*/ 	.word	0xffffffff
	.align		4
        /*0008*/ 	.word	0x00000000
	.align		4
        /*000c*/ 	.word	0xfffffffe
	.align		4
        /*0010*/ 	.word	0x00000000
	.align		4
        /*0014*/ 	.word	0xfffffffd
	.align		4
        /*0018*/ 	.word	0x00000000
	.align		4
        /*001c*/ 	.word	0xfffffffc


//--------------------- .text.triton_poi_fused_convolution_relu_1 --------------------------
	.section	.text.triton_poi_fused_convolution_relu_1,"ax",@progbits
	.align	128
        .global         triton_poi_fused_convolution_relu_1
        .type           triton_poi_fused_convolution_relu_1,@function
        .size           triton_poi_fused_convolution_relu_1,(.L_x_1 - triton_poi_fused_convolution_relu_1)
        .other          triton_poi_fused_convolution_relu_1,@"STO_CUDA_ENTRY STV_DEFAULT"
triton_poi_fused_convolution_relu_1:
.text.triton_poi_fused_convolution_relu_1:
[----:B------:R-:W-:Y:S01]  /*0000*/  LDC R1, c[0x0][0x28] ;  /* 0x00000a00ff017b82 */ /* 0x000fe20000000800 */
[----:B------:R-:W1:Y:S07]  /*0010*/  S2R R0, SR_TID.X ;  /* 0x0000000000007919 */ /* 0x000e6e0000002100 */
[----:B------:R-:W2:Y:S01]  /*0020*/  LDC.64 R4, c[0x0][0x218] ;  /* 0x00008600ff047b82 */ /* 0x000ea20000000a00 */
[----:B------:R-:W-:Y:S01]  /*0030*/  ULDC.64 UR4, c[0x0][0x208] ;  /* 0x0000820000047ab9 */ /* 0x000fe20000000a00 */
[----:B------:R-:W3:Y:S06]  /*0040*/  S2R R7, SR_CTAID.X ;  /* 0x0000000000077919 */ /* 0x000eec0000002500 */
[----:B------:R-:W4:Y:S01]  /*0050*/  LDC.64 R2, c[0x0][0x210] ;  /* 0x00008400ff027b82 */ /* 0x000f220000000a00 */
[----:B-1----:R-:W-:Y:S01]  /*0060*/  IMAD.SHL.U32 R0, R0, 0x2, RZ ;  /* 0x0000000200007824 */ /* 0x002fe200078e00ff */
[----:B---3--:R-:W-:-:S04]  /*0070*/  SHF.R.S32.HI R6, RZ, 0x16, R7 ;  /* 0x00000016ff067819 */ /* 0x008fc80000011407 */
[----:B------:R-:W-:Y:S02]  /*0080*/  LOP3.LUT R0, R0, 0x1fe, RZ, 0xc0, !PT ;  /* 0x000001fe00007812 */ /* 0x000fe400078ec0ff */
[----:B------:R-:W-:-:S03]  /*0090*/  SGXT R6, R6, 0x1 ;  /* 0x000000010606781a */ /* 0x000fc60000000200 */
[----:B------:R-:W-:-:S04]  /*00a0*/  IMAD R7, R7, 0x200, R0 ;  /* 0x0000020007077824 */ /* 0x000fc800078e0200 */
[----:B----4-:R-:W-:Y:S01]  /*00b0*/  IMAD.WIDE R2, R7, 0x4, R2 ;  /* 0x0000000407027825 */ /* 0x010fe200078e0202 */
[----:B------:R-:W-:-:S04]  /*00c0*/  LEA.HI R6, R6, R7, RZ, 0xc ;  /* 0x0000000706067211 */ /* 0x000fc800078f60ff */
[----:B------:R-:W-:-:S04]  /*00d0*/  SHF.R.S32.HI R6, RZ, 0xc, R6 ;  /* 0x0000000cff067819 */ /* 0x000fc80000011406 */
[----:B------:R-:W-:-:S04]  /*00e0*/  LEA.HI R0, R6, R6, RZ, 0x9 ;  /* 0x0000000606007211 */ /* 0x000fc800078f48ff */
[----:B------:R-:W-:-:S05]  /*00f0*/  LOP3.LUT R9, R0, 0xfffffe00, RZ, 0xc0, !PT ;  /* 0xfffffe0000097812 */ /* 0x000fca00078ec0ff */
[----:B------:R-:W-:Y:S02]  /*0100*/  IMAD.IADD R9, R6, 0x1, -R9 ;  /* 0x0000000106097824 */ /* 0x000fe400078e0a09 */
[----:B------:R-:W3:Y:S02]  /*0110*/  LDG.E.64 R6, desc[UR4][R2.64] ;  /* 0x0000000402067981 */ /* 0x000ee4000c1e1b00 */
[----:B--2---:R-:W-:-:S06]  /*0120*/  IMAD.WIDE R4, R9, 0x4, R4 ;  /* 0x0000000409047825 */ /* 0x004fcc00078e0204 */
[----:B------:R-:W3:Y:S02]  /*0130*/  LDG.E.EL R4, desc[UR4][R4.64] ;  /* 0x0000000404047981 */ /* 0x000ee4000c2e1900 */
[CC--:B---3--:R-:W-:Y:S01]  /*0140*/  FSETP.GEU.AND P0, PT, R6.reuse, -R4.reuse, PT ;  /* 0x800000040600720b */ /* 0x0c8fe20003f0e000 */
[--C-:B------:R-:W-:Y:S01]  /*0150*/  FADD R6, R6, R4.reuse ;  /* 0x0000000406067221 */ /* 0x100fe20000000000 */
[C---:B------:R-:W-:Y:S01]  /*0160*/  FADD R0, R7.reuse, R4 ;  /* 0x0000000407007221 */ /* 0x040fe20000000000 */
[----:B------:R-:W-:-:S03]  /*0170*/  FSETP.GEU.AND P1, PT, R7, -R4, PT ;  /* 0x800000040700720b */ /* 0x000fc60003f2e000 */
[----:B------:R-:W-:Y:S02]  /*0180*/  FSEL R6, R6, RZ, P0 ;  /* 0x000000ff06067208 */ /* 0x000fe40000000000 */
[----:B------:R-:W-:-:S05]  /*0190*/  FSEL R7, R0, RZ, P1 ;  /* 0x000000ff00077208 */ /* 0x000fca0000800000 */
[----:B------:R-:W-:Y:S01]  /*01a0*/  STG.E.64 desc[UR4][R2.64], R6 ;  /* 0x0000000602007986 */ /* 0x000fe2000c101b04 */
[----:B------:R-:W-:Y:S05]  /*01b0*/  EXIT ;  /* 0x000000000000794d */ /* 0x000fea0003800000 */
.L_x_0:
[----:B------:R-:W-:-:S00]  /*01c0*/  BRA `(.L_x_0) ;  /* 0xfffffffc00fc7947 */ /* 0x000fc0000383ffff */
[----:B------:R-:W-:-:S00]  /*01d0*/  NOP ;  /* 0x0000000000007918 */ /* 0x000fc00000000000 */
        /* <DEDUP_REMOVED lines=10> */
.L_x_1:


//--------------------- .nv.constant0.triton_poi_fused_convolution_relu_1 --------------------------
	.section	.nv.constant0.triton_poi_fused_convolution_relu_1,"a",@progbits
	.sectionflags	@""
	.align	4
.nv.constant0.triton_poi_fused_convolution_relu_1:
	.zero		548
